//
// Generated by NVIDIA NVVM Compiler
//
// Compiler Build ID: CL-36424714
// Cuda compilation tools, release 13.0, V13.0.88
// Based on NVVM 20.0.0
//

.version 9.0
.target sm_100
.address_size 64

	// .globl	_Z4oddsPiS_i

.visible .entry _Z4oddsPiS_i(
	.param .u64 .ptr .align 1 _Z4oddsPiS_i_param_0,
	.param .u64 .ptr .align 1 _Z4oddsPiS_i_param_1,
	.param .u32 _Z4oddsPiS_i_param_2
)
{
	.reg .pred 	%p<2>;
	.reg .b32 	%r<11>;
	.reg .b64 	%rd<8>;

	ld.param.u64 	%rd1, [_Z4oddsPiS_i_param_0];
	ld.param.u64 	%rd2, [_Z4oddsPiS_i_param_1];
	ld.param.u32 	%r2, [_Z4oddsPiS_i_param_2];
	mov.u32 	%r3, %ctaid.x;
	mov.u32 	%r4, %ntid.x;
	mov.u32 	%r5, %tid.x;
	mad.lo.s32 	%r1, %r3, %r4, %r5;
	setp.ge.s32 	%p1, %r1, %r2;
	@%p1 bra 	$L__BB0_2;
	cvta.to.global.u64 	%rd3, %rd2;
	cvta.to.global.u64 	%rd4, %rd1;
	mul.wide.s32 	%rd5, %r1, 4;
	add.s64 	%rd6, %rd3, %rd5;
	ld.global.u32 	%r6, [%rd6];
	shr.u32 	%r7, %r6, 31;
	add.s32 	%r8, %r6, %r7;
	and.b32  	%r9, %r8, -2;
	sub.s32 	%r10, %r6, %r9;
	add.s64 	%rd7, %rd4, %rd5;
	st.global.u32 	[%rd7], %r10;
$L__BB0_2:
	ret;

}
	// .globl	_Z7prescanPiS_i
.visible .entry _Z7prescanPiS_i(
	.param .u64 .ptr .align 1 _Z7prescanPiS_i_param_0,
	.param .u64 .ptr .align 1 _Z7prescanPiS_i_param_1,
	.param .u32 _Z7prescanPiS_i_param_2
)
{
	.reg .pred 	%p<4>;
	.reg .b32 	%r<14>;
	.reg .b64 	%rd<11>;

	ld.param.u64 	%rd3, [_Z7prescanPiS_i_param_0];
	ld.param.u64 	%rd4, [_Z7prescanPiS_i_param_1];
	cvta.to.global.u64 	%rd1, %rd4;
	mov.u32 	%r6, %ctaid.x;
	mov.u32 	%r1, %ntid.x;
	mov.u32 	%r2, %tid.x;
	mad.lo.s32 	%r3, %r6, %r1, %r2;
	setp.lt.u32 	%p1, %r1, 2;
	mul.wide.s32 	%rd5, %r3, 4;
	add.s64 	%rd2, %rd1, %rd5;
	@%p1 bra 	$L__BB1_5;
	mov.b32 	%r13, 1;
$L__BB1_2:
	setp.lt.u32 	%p2, %r2, %r13;
	@%p2 bra 	$L__BB1_4;
	sub.s32 	%r8, %r3, %r13;
	mul.wide.s32 	%rd6, %r8, 4;
	add.s64 	%rd7, %rd1, %rd6;
	ld.global.u32 	%r9, [%rd7];
	ld.global.u32 	%r10, [%rd2];
	add.s32 	%r11, %r10, %r9;
	st.global.u32 	[%rd2], %r11;
$L__BB1_4:
	bar.sync 	0;
	shl.b32 	%r13, %r13, 1;
	setp.lt.u32 	%p3, %r13, %r1;
	@%p3 bra 	$L__BB1_2;
$L__BB1_5:
	cvta.to.global.u64 	%rd8, %rd3;
	ld.global.u32 	%r12, [%rd2];
	add.s64 	%rd10, %rd8, %rd5;
	st.global.u32 	[%rd10], %r12;
	ret;

}
	// .globl	_Z3mapPii
.visible .entry _Z3mapPii(
	.param .u64 .ptr .align 1 _Z3mapPii_param_0,
	.param .u32 _Z3mapPii_param_1
)
{
	.reg .b32 	%r<7>;
	.reg .b64 	%rd<7>;

	ld.param.u64 	%rd1, [_Z3mapPii_param_0];
	ld.param.u32 	%r1, [_Z3mapPii_param_1];
	cvta.to.global.u64 	%rd2, %rd1;
	mov.u32 	%r2, %tid.x;
	mul.wide.s32 	%rd3, %r1, 4;
	add.s64 	%rd4, %rd2, %rd3;
	ld.global.u32 	%r3, [%rd4+-4];
	shl.b32 	%r4, %r2, 2;
	cvt.u64.u32 	%rd5, %r4;
	add.s64 	%rd6, %rd4, %rd5;
	ld.global.u32 	%r5, [%rd6];
	add.s32 	%r6, %r5, %r3;
	st.global.u32 	[%rd6], %r6;
	ret;

}
	// .globl	_Z4copyPiS_S_i
.visible .entry _Z4copyPiS_S_i(
	.param .u64 .ptr .align 1 _Z4copyPiS_S_i_param_0,
	.param .u64 .ptr .align 1 _Z4copyPiS_S_i_param_1,
	.param .u64 .ptr .align 1 _Z4copyPiS_S_i_param_2,
	.param .u32 _Z4copyPiS_S_i_param_3
)
{
	.reg .pred 	%p<3>;
	.reg .b32 	%r<9>;
	.reg .b64 	%rd<13>;

	ld.param.u64 	%rd1, [_Z4copyPiS_S_i_param_0];
	ld.param.u64 	%rd2, [_Z4copyPiS_S_i_param_1];
	ld.param.u64 	%rd3, [_Z4copyPiS_S_i_param_2];
	ld.param.u32 	%r3, [_Z4copyPiS_S_i_param_3];
	mov.u32 	%r4, %ctaid.x;
	mov.u32 	%r5, %ntid.x;
	mov.u32 	%r6, %tid.x;
	mad.lo.s32 	%r1, %r4, %r5, %r6;
	setp.ge.s32 	%p1, %r1, %r3;
	@%p1 bra 	$L__BB3_3;
	cvta.to.global.u64 	%rd4, %rd3;
	mul.wide.s32 	%rd5, %r1, 4;
	add.s64 	%rd6, %rd4, %rd5;
	ld.global.u32 	%r2, [%rd6];
	and.b32  	%r7, %r2, -2147483647;
	setp.ne.s32 	%p2, %r7, 1;
	@%p2 bra 	$L__BB3_3;
	cvta.to.global.u64 	%rd7, %rd2;
	add.s64 	%rd9, %rd7, %rd5;
	ld.global.u32 	%r8, [%rd9];
	cvta.to.global.u64 	%rd10, %rd1;
	mul.wide.s32 	%rd11, %r8, 4;
	add.s64 	%rd12, %rd10, %rd11;
	st.global.u32 	[%rd12], %r2;
$L__BB3_3:
	ret;

}


// ===== COMPILED SASS (sm_100) =====

	.target	sm_100

	.elftype	@"ET_EXEC"


//--------------------- .note.nv.tkinfo           --------------------------
	.section	.note.nv.tkinfo,"",@"SHT_NOTE"
	.sectionflags	@"SHF_NOTE_NV_TKINFO"
	.tkinfo
        /*0018*/ 	.word	0x00000002
        /*0030*/ 	.string	""
        /*0030*/ 	.string	"ptxas"
        /*0030*/ 	.string	"Cuda compilation tools, release 13.0, V13.0.88"
        /*0030*/ 	.string	"Build cuda_13.0.r13.0/compiler.36424714_0"
        /*0030*/ 	.string	"-arch sm_100 -m 64 "



//--------------------- .note.nv.cuinfo           --------------------------
	.section	.note.nv.cuinfo,"",@"SHT_NOTE"
	.sectionflags	@"SHF_NOTE_NV_CUINFO"
        /*0018*/ 	.short	0x0002
        /*001a*/ 	.short	0x0064
        /*001c*/ 	.short	0x0082
	.zero		2


//--------------------- .nv.info                  --------------------------
	.section	.nv.info,"",@"SHT_CUDA_INFO"
	.align	4


	//----- nvinfo : EIATTR_REGCOUNT
	.align		4
        /*0000*/ 	.byte	0x04, 0x2f
        /*0002*/ 	.short	(.L_1 - .L_0)
	.align		4
.L_0:
        /*0004*/ 	.word	index@(_Z4oddsPiS_i)
        /*0008*/ 	.word	0x0000000c


	//----- nvinfo : EIATTR_FRAME_SIZE
	.align		4
.L_1:
        /*000c*/ 	.byte	0x04, 0x11
        /*000e*/ 	.short	(.L_3 - .L_2)
	.align		4
.L_2:
        /*0010*/ 	.word	index@(_Z4oddsPiS_i)
        /*0014*/ 	.word	0x00000000


	//----- nvinfo : EIATTR_REGCOUNT
	.align		4
.L_3:
        /*0018*/ 	.byte	0x04, 0x2f
        /*001a*/ 	.short	(.L_5 - .L_4)
	.align		4
.L_4:
        /*001c*/ 	.word	index@(_Z7prescanPiS_i)
        /*0020*/ 	.word	0x00000010


	//----- nvinfo : EIATTR_FRAME_SIZE
	.align		4
.L_5:
        /*0024*/ 	.byte	0x04, 0x11
        /*0026*/ 	.short	(.L_7 - .L_6)
	.align		4
.L_6:
        /*0028*/ 	.word	index@(_Z7prescanPiS_i)
        /*002c*/ 	.word	0x00000000


	//----- nvinfo : EIATTR_REGCOUNT
	.align		4
.L_7:
        /*0030*/ 	.byte	0x04, 0x2f
        /*0032*/ 	.short	(.L_9 - .L_8)
	.align		4
.L_8:
        /*0034*/ 	.word	index@(_Z3mapPii)
        /*0038*/ 	.word	0x0000000a


	//----- nvinfo : EIATTR_FRAME_SIZE
	.align		4
.L_9:
        /*003c*/ 	.byte	0x04, 0x11
        /*003e*/ 	.short	(.L_11 - .L_10)
	.align		4
.L_10:
        /*0040*/ 	.word	index@(_Z3mapPii)
        /*0044*/ 	.word	0x00000000


	//----- nvinfo : EIATTR_REGCOUNT
	.align		4
.L_11:
        /*0048*/ 	.byte	0x04, 0x2f
        /*004a*/ 	.short	(.L_13 - .L_12)
	.align		4
.L_12:
        /*004c*/ 	.word	index@(_Z4copyPiS_S_i)
        /*0050*/ 	.word	0x0000000a


	//----- nvinfo : EIATTR_FRAME_SIZE
	.align		4
.L_13:
        /*0054*/ 	.byte	0x04, 0x11
        /*0056*/ 	.short	(.L_15 - .L_14)
	.align		4
.L_14:
        /*0058*/ 	.word	index@(_Z4copyPiS_S_i)
        /*005c*/ 	.word	0x00000000


	//----- nvinfo : EIATTR_MIN_STACK_SIZE
	.align		4
.L_15:
        /*0060*/ 	.byte	0x04, 0x12
        /*0062*/ 	.short	(.L_17 - .L_16)
	.align		4
.L_16:
        /*0064*/ 	.word	index@(_Z4copyPiS_S_i)
        /*0068*/ 	.word	0x00000000


	//----- nvinfo : EIATTR_MIN_STACK_SIZE
	.align		4
.L_17:
        /*006c*/ 	.byte	0x04, 0x12
        /*006e*/ 	.short	(.L_19 - .L_18)
	.align		4
.L_18:
        /*0070*/ 	.word	index@(_Z3mapPii)
        /*0074*/ 	.word	0x00000000


	//----- nvinfo : EIATTR_MIN_STACK_SIZE
	.align		4
.L_19:
        /*0078*/ 	.byte	0x04, 0x12
        /*007a*/ 	.short	(.L_21 - .L_20)
	.align		4
.L_20:
        /*007c*/ 	.word	index@(_Z7prescanPiS_i)
        /*0080*/ 	.word	0x00000000


	//----- nvinfo : EIATTR_MIN_STACK_SIZE
	.align		4
.L_21:
        /*0084*/ 	.byte	0x04, 0x12
        /*0086*/ 	.short	(.L_23 - .L_22)
	.align		4
.L_22:
        /*0088*/ 	.word	index@(_Z4oddsPiS_i)
        /*008c*/ 	.word	0x00000000
.L_23:


//--------------------- .nv.compat                --------------------------
	.section	.nv.compat,"",@"SHT_CUDA_COMPAT_INFO"
	.align	4
        /*0000*/ 	.byte	0x02, 0x09, 0x00, 0x00, 0x02, 0x02, 0x01, 0x00, 0x02, 0x05, 0x05, 0x00, 0x03, 0x07, 0x01, 0x01
        /*0010*/ 	.byte	0x02, 0x03, 0x00, 0x00, 0x02, 0x06, 0x01, 0x00, 0x04, 0x0b, 0x08, 0x00, 0x09, 0x00, 0x00, 0x00
        /*0020*/ 	.byte	0x00, 0x00, 0x00, 0x00


//--------------------- .nv.info._Z4copyPiS_S_i   --------------------------
	.section	.nv.info._Z4copyPiS_S_i,"",@"SHT_CUDA_INFO"
	.sectionflags	@""
	.align	4


	//----- nvinfo : EIATTR_CUDA_API_VERSION
	.align		4
        /*0000*/ 	.byte	0x04, 0x37
        /*0002*/ 	.short	(.L_25 - .L_24)
.L_24:
        /*0004*/ 	.word	0x00000082


	//----- nvinfo : EIATTR_KPARAM_INFO
	.align		4
.L_25:
        /*0008*/ 	.byte	0x04, 0x17
        /*000a*/ 	.short	(.L_27 - .L_26)
.L_26:
        /*000c*/ 	.word	0x00000000
        /*0010*/ 	.short	0x0003
        /*0012*/ 	.short	0x0018
        /*0014*/ 	.byte	0x00, 0xf0, 0x11, 0x00


	//----- nvinfo : EIATTR_KPARAM_INFO
	.align		4
.L_27:
        /*0018*/ 	.byte	0x04, 0x17
        /*001a*/ 	.short	(.L_29 - .L_28)
.L_28:
        /*001c*/ 	.word	0x00000000
        /*0020*/ 	.short	0x0002
        /*0022*/ 	.short	0x0010
        /*0024*/ 	.byte	0x00, 0xf5, 0x21, 0x00


	//----- nvinfo : EIATTR_KPARAM_INFO
	.align		4
.L_29:
        /*0028*/ 	.byte	0x04, 0x17
        /*002a*/ 	.short	(.L_31 - .L_30)
.L_30:
        /*002c*/ 	.word	0x00000000
        /*0030*/ 	.short	0x0001
        /*0032*/ 	.short	0x0008
        /*0034*/ 	.byte	0x00, 0xf5, 0x21, 0x00


	//----- nvinfo : EIATTR_KPARAM_INFO
	.align		4
.L_31:
        /*0038*/ 	.byte	0x04, 0x17
        /*003a*/ 	.short	(.L_33 - .L_32)
.L_32:
        /*003c*/ 	.word	0x00000000
        /*0040*/ 	.short	0x0000
        /*0042*/ 	.short	0x0000
        /*0044*/ 	.byte	0x00, 0xf5, 0x21, 0x00


	//----- nvinfo : EIATTR_SPARSE_MMA_MASK
	.align		4
.L_33:
        /*0048*/ 	.byte	0x03, 0x50
        /*004a*/ 	.short	0x0000


	//----- nvinfo : EIATTR_MAXREG_COUNT
	.align		4
        /*004c*/ 	.byte	0x03, 0x1b
        /*004e*/ 	.short	0x00ff


	//----- nvinfo : EIATTR_MERCURY_ISA_VERSION
	.align		4
        /*0050*/ 	.byte	0x03, 0x5f
        /*0052*/ 	.short	0x0101


	//----- nvinfo : EIATTR_VRC_CTA_INIT_COUNT
	.align		4
        /*0054*/ 	.byte	0x02, 0x4a
	.zero		1
	.zero		1


	//----- nvinfo : EIATTR_EXIT_INSTR_OFFSETS
	.align		4
        /*0058*/ 	.byte	0x04, 0x1c
        /*005a*/ 	.short	(.L_35 - .L_34)


	//   ....[0]....
.L_34:
        /*005c*/ 	.word	0x00000070


	//   ....[1]....
        /*0060*/ 	.word	0x000000e0


	//   ....[2]....
        /*0064*/ 	.word	0x00000150


	//----- nvinfo : EIATTR_CBANK_PARAM_SIZE
	.align		4
.L_35:
        /*0068*/ 	.byte	0x03, 0x19
        /*006a*/ 	.short	0x001c


	//----- nvinfo : EIATTR_PARAM_CBANK
	.align		4
        /*006c*/ 	.byte	0x04, 0x0a
        /*006e*/ 	.short	(.L_37 - .L_36)
	.align		4
.L_36:
        /*0070*/ 	.word	index@(.nv.constant0._Z4copyPiS_S_i)
        /*0074*/ 	.short	0x0380
        /*0076*/ 	.short	0x001c


	//----- nvinfo : EIATTR_SW_WAR
	.align		4
.L_37:
        /*0078*/ 	.byte	0x04, 0x36
        /*007a*/ 	.short	(.L_39 - .L_38)
.L_38:
        /*007c*/ 	.word	0x00000008
.L_39:


//--------------------- .nv.info._Z3mapPii        --------------------------
	.section	.nv.info._Z3mapPii,"",@"SHT_CUDA_INFO"
	.sectionflags	@""
	.align	4


	//----- nvinfo : EIATTR_CUDA_API_VERSION
	.align		4
        /*0000*/ 	.byte	0x04, 0x37
        /*0002*/ 	.short	(.L_41 - .L_40)
.L_40:
        /*0004*/ 	.word	0x00000082


	//----- nvinfo : EIATTR_KPARAM_INFO
	.align		4
.L_41:
        /*0008*/ 	.byte	0x04, 0x17
        /*000a*/ 	.short	(.L_43 - .L_42)
.L_42:
        /*000c*/ 	.word	0x00000000
        /*0010*/ 	.short	0x0001
        /*0012*/ 	.short	0x0008
        /*0014*/ 	.byte	0x00, 0xf0, 0x11, 0x00


	//----- nvinfo : EIATTR_KPARAM_INFO
	.align		4
.L_43:
        /*0018*/ 	.byte	0x04, 0x17
        /*001a*/ 	.short	(.L_45 - .L_44)
.L_44:
        /*001c*/ 	.word	0x00000000
        /*0020*/ 	.short	0x0000
        /*0022*/ 	.short	0x0000
        /*0024*/ 	.byte	0x00, 0xf5, 0x21, 0x00


	//----- nvinfo : EIATTR_SPARSE_MMA_MASK
	.align		4
.L_45:
        /*0028*/ 	.byte	0x03, 0x50
        /*002a*/ 	.short	0x0000


	//----- nvinfo : EIATTR_MAXREG_COUNT
	.align		4
        /*002c*/ 	.byte	0x03, 0x1b
        /*002e*/ 	.short	0x00ff


	//----- nvinfo : EIATTR_MERCURY_ISA_VERSION
	.align		4
        /*0030*/ 	.byte	0x03, 0x5f
        /*0032*/ 	.short	0x0101


	//----- nvinfo : EIATTR_VRC_CTA_INIT_COUNT
	.align		4
        /*0034*/ 	.byte	0x02, 0x4a
	.zero		1
	.zero		1


	//----- nvinfo : EIATTR_EXIT_INSTR_OFFSETS
	.align		4
        /*0038*/ 	.byte	0x04, 0x1c
        /*003a*/ 	.short	(.L_47 - .L_46)


	//   ....[0]....
.L_46:
        /*003c*/ 	.word	0x000000c0


	//----- nvinfo : EIATTR_CBANK_PARAM_SIZE
	.align		4
.L_47:
        /*0040*/ 	.byte	0x03, 0x19
        /*0042*/ 	.short	0x000c


	//----- nvinfo : EIATTR_PARAM_CBANK
	.align		4
        /*0044*/ 	.byte	0x04, 0x0a
        /*0046*/ 	.short	(.L_49 - .L_48)
	.align		4
.L_48:
        /*0048*/ 	.word	index@(.nv.constant0._Z3mapPii)
        /*004c*/ 	.short	0x0380
        /*004e*/ 	.short	0x000c


	//----- nvinfo : EIATTR_SW_WAR
	.align		4
.L_49:
        /*0050*/ 	.byte	0x04, 0x36
        /*0052*/ 	.short	(.L_51 - .L_50)
.L_50:
        /*0054*/ 	.word	0x00000008
.L_51:


//--------------------- .nv.info._Z7prescanPiS_i  --------------------------
	.section	.nv.info._Z7prescanPiS_i,"",@"SHT_CUDA_INFO"
	.sectionflags	@""
	.align	4


	//----- nvinfo : EIATTR_CUDA_API_VERSION
	.align		4
        /*0000*/ 	.byte	0x04, 0x37
        /*0002*/ 	.short	(.L_53 - .L_52)
.L_52:
        /*0004*/ 	.word	0x00000082


	//----- nvinfo : EIATTR_KPARAM_INFO
	.align		4
.L_53:
        /*0008*/ 	.byte	0x04, 0x17
        /*000a*/ 	.short	(.L_55 - .L_54)
.L_54:
        /*000c*/ 	.word	0x00000000
        /*0010*/ 	.short	0x0002
        /*0012*/ 	.short	0x0010
        /*0014*/ 	.byte	0x00, 0xf0, 0x11, 0x00


	//----- nvinfo : EIATTR_KPARAM_INFO
	.align		4
.L_55:
        /*0018*/ 	.byte	0x04, 0x17
        /*001a*/ 	.short	(.L_57 - .L_56)
.L_56:
        /*001c*/ 	.word	0x00000000
        /*0020*/ 	.short	0x0001
        /*0022*/ 	.short	0x0008
        /*0024*/ 	.byte	0x00, 0xf5, 0x21, 0x00


	//----- nvinfo : EIATTR_KPARAM_INFO
	.align		4
.L_57:
        /*0028*/ 	.byte	0x04, 0x17
        /*002a*/ 	.short	(.L_59 - .L_58)
.L_58:
        /*002c*/ 	.word	0x00000000
        /*0030*/ 	.short	0x0000
        /*0032*/ 	.short	0x0000
        /*0034*/ 	.byte	0x00, 0xf5, 0x21, 0x00


	//----- nvinfo : EIATTR_SPARSE_MMA_MASK
	.align		4
.L_59:
        /*0038*/ 	.byte	0x03, 0x50
        /*003a*/ 	.short	0x0000


	//----- nvinfo : EIATTR_MAXREG_COUNT
	.align		4
        /*003c*/ 	.byte	0x03, 0x1b
        /*003e*/ 	.short	0x00ff


	//----- nvinfo : EIATTR_NUM_BARRIERS
	.align		4
        /*0040*/ 	.byte	0x02, 0x4c
        /*0042*/ 	.byte	0x01
	.zero		1


	//----- nvinfo : EIATTR_MERCURY_ISA_VERSION
	.align		4
        /*0044*/ 	.byte	0x03, 0x5f
        /*0046*/ 	.short	0x0101


	//----- nvinfo : EIATTR_VRC_CTA_INIT_COUNT
	.align		4
        /*0048*/ 	.byte	0x02, 0x4a
	.zero		1
	.zero		1


	//----- nvinfo : EIATTR_EXIT_INSTR_OFFSETS
	.align		4
        /*004c*/ 	.byte	0x04, 0x1c
        /*004e*/ 	.short	(.L_61 - .L_60)


	//   ....[0]....
.L_60:
        /*0050*/ 	.word	0x000001e0


	//----- nvinfo : EIATTR_CRS_STACK_SIZE
	.align		4
.L_61:
        /*0054*/ 	.byte	0x04, 0x1e
        /*0056*/ 	.short	(.L_63 - .L_62)
.L_62:
        /*0058*/ 	.word	0x00000000


	//----- nvinfo : EIATTR_CBANK_PARAM_SIZE
	.align		4
.L_63:
        /*005c*/ 	.byte	0x03, 0x19
        /*005e*/ 	.short	0x0014


	//----- nvinfo : EIATTR_PARAM_CBANK
	.align		4
        /*0060*/ 	.byte	0x04, 0x0a
        /*0062*/ 	.short	(.L_65 - .L_64)
	.align		4
.L_64:
        /*0064*/ 	.word	index@(.nv.constant0._Z7prescanPiS_i)
        /*0068*/ 	.short	0x0380
        /*006a*/ 	.short	0x0014


	//----- nvinfo : EIATTR_SW_WAR
	.align		4
.L_65:
        /*006c*/ 	.byte	0x04, 0x36
        /*006e*/ 	.short	(.L_67 - .L_66)
.L_66:
        /*0070*/ 	.word	0x00000008
.L_67:


//--------------------- .nv.info._Z4oddsPiS_i     --------------------------
	.section	.nv.info._Z4oddsPiS_i,"",@"SHT_CUDA_INFO"
	.sectionflags	@""
	.align	4


	//----- nvinfo : EIATTR_CUDA_API_VERSION
	.align		4
        /*0000*/ 	.byte	0x04, 0x37
        /*0002*/ 	.short	(.L_69 - .L_68)
.L_68:
        /*0004*/ 	.word	0x00000082


	//----- nvinfo : EIATTR_KPARAM_INFO
	.align		4
.L_69:
        /*0008*/ 	.byte	0x04, 0x17
        /*000a*/ 	.short	(.L_71 - .L_70)
.L_70:
        /*000c*/ 	.word	0x00000000
        /*0010*/ 	.short	0x0002
        /*0012*/ 	.short	0x0010
        /*0014*/ 	.byte	0x00, 0xf0, 0x11, 0x00


	//----- nvinfo : EIATTR_KPARAM_INFO
	.align		4
.L_71:
        /*0018*/ 	.byte	0x04, 0x17
        /*001a*/ 	.short	(.L_73 - .L_72)
.L_72:
        /*001c*/ 	.word	0x00000000
        /*0020*/ 	.short	0x0001
        /*0022*/ 	.short	0x0008
        /*0024*/ 	.byte	0x00, 0xf5, 0x21, 0x00


	//----- nvinfo : EIATTR_KPARAM_INFO
	.align		4
.L_73:
        /*0028*/ 	.byte	0x04, 0x17
        /*002a*/ 	.short	(.L_75 - .L_74)
.L_74:
        /*002c*/ 	.word	0x00000000
        /*0030*/ 	.short	0x0000
        /*0032*/ 	.short	0x0000
        /*0034*/ 	.byte	0x00, 0xf5, 0x21, 0x00


	//----- nvinfo : EIATTR_SPARSE_MMA_MASK
	.align		4
.L_75:
        /*0038*/ 	.byte	0x03, 0x50
        /*003a*/ 	.short	0x0000


	//----- nvinfo : EIATTR_MAXREG_COUNT
	.align		4
        /*003c*/ 	.byte	0x03, 0x1b
        /*003e*/ 	.short	0x00ff


	//----- nvinfo : EIATTR_MERCURY_ISA_VERSION
	.align		4
        /*0040*/ 	.byte	0x03, 0x5f
        /*0042*/ 	.short	0x0101


	//----- nvinfo : EIATTR_VRC_CTA_INIT_COUNT
	.align		4
        /*0044*/ 	.byte	0x02, 0x4a
	.zero		1
	.zero		1


	//----- nvinfo : EIATTR_EXIT_INSTR_OFFSETS
	.align		4
        /*0048*/ 	.byte	0x04, 0x1c
        /*004a*/ 	.short	(.L_77 - .L_76)


	//   ....[0]....
.L_76:
        /*004c*/ 	.word	0x00000070


	//   ....[1]....
        /*0050*/ 	.word	0x00000120


	//----- nvinfo : EIATTR_CBANK_PARAM_SIZE
	.align		4
.L_77:
        /*0054*/ 	.byte	0x03, 0x19
        /*0056*/ 	.short	0x0014


	//----- nvinfo : EIATTR_PARAM_CBANK
	.align		4
        /*0058*/ 	.byte	0x04, 0x0a
        /*005a*/ 	.short	(.L_79 - .L_78)
	.align		4
.L_78:
        /*005c*/ 	.word	index@(.nv.constant0._Z4oddsPiS_i)
        /*0060*/ 	.short	0x0380
        /*0062*/ 	.short	0x0014


	//----- nvinfo : EIATTR_SW_WAR
	.align		4
.L_79:
        /*0064*/ 	.byte	0x04, 0x36
        /*0066*/ 	.short	(.L_81 - .L_80)
.L_80:
        /*0068*/ 	.word	0x00000008
.L_81:


//--------------------- .nv.callgraph             --------------------------
	.section	.nv.callgraph,"",@"SHT_CUDA_CALLGRAPH"
	.align	4
	.sectionentsize	8
	.align		4
        /*0000*/ 	.word	0x00000000
	.align		4
        /*0004*/ 	.word	0xffffffff
	.align		4
        /*0008*/ 	.word	0x00000000
	.align		4
        /*000c*/ 	.word	0xfffffffe
	.align		4
        /*0010*/ 	.word	0x00000000
	.align		4
        /*0014*/ 	.word	0xfffffffd
	.align		4
        /*0018*/ 	.word	0x00000000
	.align		4
        /*001c*/ 	.word	0xfffffffc


//--------------------- .text._Z4copyPiS_S_i      --------------------------
	.section	.text._Z4copyPiS_S_i,"ax",@progbits
	.align	128
        .global         _Z4copyPiS_S_i
        .type           _Z4copyPiS_S_i,@function
        .size           _Z4copyPiS_S_i,(.L_x_8 - _Z4copyPiS_S_i)
        .other          _Z4copyPiS_S_i,@"STO_CUDA_ENTRY STV_DEFAULT"
_Z4copyPiS_S_i:
.text._Z4copyPiS_S_i:
[----:B------:R-:W-:Y:S01]  /*0000*/  LDC R1, c[0x0][0x37c] ;  /* 0x0000df00ff017b82 */ /* 0x000fe20000000800 */
[----:B------:R-:W0:Y:S07]  /*0010*/  S2R R0, SR_TID.X ;  /* 0x0000000000007919 */ /* 0x000e2e0000002100 */
[----:B------:R-:W0:Y:S01]  /*0020*/  S2UR UR4, SR_CTAID.X ;  /* 0x00000000000479c3 */ /* 0x000e220000002500 */
[----:B------:R-:W1:Y:S07]  /*0030*/  LDCU UR5, c[0x0][0x398] ;  /* 0x00007300ff0577ac */ /* 0x000e6e0008000800 */
[----:B------:R-:W0:Y:S02]  /*0040*/  LDC R5, c[0x0][0x360] ;  /* 0x0000d800ff057b82 */ /* 0x000e240000000800 */
[----:B0-----:R-:W-:-:S05]  /*0050*/  IMAD R5, R5, UR4, R0 ;  /* 0x0000000405057c24 */ /* 0x001fca000f8e0200 */
[----:B-1----:R-:W-:-:S13]  /*0060*/  ISETP.GE.AND P0, PT, R5, UR5, PT ;  /* 0x0000000505007c0c */ /* 0x002fda000bf06270 */
[----:B------:R-:W-:Y:S05]  /*0070*/  @P0 EXIT ;  /* 0x000000000000094d */ /* 0x000fea0003800000 */
[----:B------:R-:W0:Y:S01]  /*0080*/  LDC.64 R2, c[0x0][0x390] ;  /* 0x0000e400ff027b82 */ /* 0x000e220000000a00 */
[----:B------:R-:W1:Y:S01]  /*0090*/  LDCU.64 UR4, c[0x0][0x358] ;  /* 0x00006b00ff0477ac */ /* 0x000e620008000a00 */
[----:B0-----:R-:W-:-:S05]  /*00a0*/  IMAD.WIDE R2, R5, 0x4, R2 ;  /* 0x0000000405027825 */ /* 0x001fca00078e0202 */
[----:B-1----:R-:W2:Y:S02]  /*00b0*/  LDG.E R7, desc[UR4][R2.64] ;  /* 0x0000000402077981 */ /* 0x002ea4000c1e1900 */
[----:B--2---:R-:W-:-:S04]  /*00c0*/  LOP3.LUT R0, R7, 0x80000001, RZ, 0xc0, !PT ;  /* 0x8000000107007812 */ /* 0x004fc800078ec0ff */
[----:B------:R-:W-:-:S13]  /*00d0*/  ISETP.NE.AND P0, PT, R0, 0x1, PT ;  /* 0x000000010000780c */ /* 0x000fda0003f05270 */
[----:B------:R-:W-:Y:S05]  /*00e0*/  @P0 EXIT ;  /* 0x000000000000094d */ /* 0x000fea0003800000 */
[----:B------:R-:W0:Y:S02]  /*00f0*/  LDC.64 R2, c[0x0][0x388] ;  /* 0x0000e200ff027b82 */ /* 0x000e240000000a00 */
[----:B0-----:R-:W-:-:S06]  /*0100*/  IMAD.WIDE R2, R5, 0x4, R2 ;  /* 0x0000000405027825 */ /* 0x001fcc00078e0202 */
[----:B------:R-:W0:Y:S01]  /*0110*/  LDC.64 R4, c[0x0][0x380] ;  /* 0x0000e000ff047b82 */ /* 0x000e220000000a00 */
[----:B------:R-:W0:Y:S02]  /*0120*/  LDG.E R3, desc[UR4][R2.64] ;  /* 0x0000000402037981 */ /* 0x000e24000c1e1900 */
[----:B0-----:R-:W-:-:S05]  /*0130*/  IMAD.WIDE R4, R3, 0x4, R4 ;  /* 0x0000000403047825 */ /* 0x001fca00078e0204 */
[----:B------:R-:W-:Y:S01]  /*0140*/  STG.E desc[UR4][R4.64], R7 ;  /* 0x0000000704007986 */ /* 0x000fe2000c101904 */
[----:B------:R-:W-:Y:S05]  /*0150*/  EXIT ;  /* 0x000000000000794d */ /* 0x000fea0003800000 */
.L_x_0:
[----:B------:R-:W-:-:S00]  /*0160*/  BRA `(.L_x_0) ;  /* 0xfffffffc00fc7947 */ /* 0x000fc0000383ffff */
[----:B------:R-:W-:-:S00]  /*0170*/  NOP ;  /* 0x0000000000007918 */ /* 0x000fc00000000000 */
        /* <DEDUP_REMOVED lines=8> */
.L_x_8:


//--------------------- .text._Z3mapPii           --------------------------
	.section	.text._Z3mapPii,"ax",@progbits
	.align	128
        .global         _Z3mapPii
        .type           _Z3mapPii,@function
        .size           _Z3mapPii,(.L_x_9 - _Z3mapPii)
        .other          _Z3mapPii,@"STO_CUDA_ENTRY STV_DEFAULT"
_Z3mapPii:
.text._Z3mapPii:
[----:B------:R-:W-:Y:S01]  /*0000*/  LDC R1, c[0x0][0x37c] ;  /* 0x0000df00ff017b82 */ /* 0x000fe20000000800 */
[----:B------:R-:W0:Y:S07]  /*0010*/  S2R R5, SR_TID.X ;  /* 0x0000000000057919 */ /* 0x000e2e0000002100 */
[----:B------:R-:W1:Y:S01]  /*0020*/  LDC R7, c[0x0][0x388] ;  /* 0x0000e200ff077b82 */ /* 0x000e620000000800 */
[----:B------:R-:W2:Y:S07]  /*0030*/  LDCU.64 UR4, c[0x0][0x358] ;  /* 0x00006b00ff0477ac */ /* 0x000eae0008000a00 */
[----:B------:R-:W1:Y:S02]  /*0040*/  LDC.64 R2, c[0x0][0x380] ;  /* 0x0000e000ff027b82 */ /* 0x000e640000000a00 */
[----:B-1----:R-:W-:-:S03]  /*0050*/  IMAD.WIDE R2, R7, 0x4, R2 ;  /* 0x0000000407027825 */ /* 0x002fc600078e0202 */
[----:B0-----:R-:W-:-:S03]  /*0060*/  LEA R4, P0, R5, R2, 0x2 ;  /* 0x0000000205047211 */ /* 0x001fc600078010ff */
[----:B--2---:R-:W2:Y:S01]  /*0070*/  LDG.E R2, desc[UR4][R2.64+-0x4] ;  /* 0xfffffc0402027981 */ /* 0x004ea2000c1e1900 */
[----:B------:R-:W-:-:S05]  /*0080*/  IADD3.X R5, PT, PT, RZ, R3, RZ, P0, !PT ;  /* 0x00000003ff057210 */ /* 0x000fca00007fe4ff */
[----:B------:R-:W2:Y:S02]  /*0090*/  LDG.E R7, desc[UR4][R4.64] ;  /* 0x0000000404077981 */ /* 0x000ea4000c1e1900 */
[----:B--2---:R-:W-:-:S05]  /*00a0*/  IADD3 R7, PT, PT, R2, R7, RZ ;  /* 0x0000000702077210 */ /* 0x004fca0007ffe0ff */
[----:B------:R-:W-:Y:S01]  /*00b0*/  STG.E desc[UR4][R4.64], R7 ;  /* 0x0000000704007986 */ /* 0x000fe2000c101904 */
[----:B------:R-:W-:Y:S05]  /*00c0*/  EXIT ;  /* 0x000000000000794d */ /* 0x000fea0003800000 */
.L_x_1:
        /* <DEDUP_REMOVED lines=11> */
.L_x_9:


//--------------------- .text._Z7prescanPiS_i     --------------------------
	.section	.text._Z7prescanPiS_i,"ax",@progbits
	.align	128
        .global         _Z7prescanPiS_i
        .type           _Z7prescanPiS_i,@function
        .size           _Z7prescanPiS_i,(.L_x_10 - _Z7prescanPiS_i)
        .other          _Z7prescanPiS_i,@"STO_CUDA_ENTRY STV_DEFAULT"
_Z7prescanPiS_i:
.text._Z7prescanPiS_i:
[----:B------:R-:W-:Y:S08]  /*0000*/  LDC R1, c[0x0][0x37c] ;  /* 0x0000df00ff017b82 */ /* 0x000ff00000000800 */
[----:B------:R-:W0:Y:S01]  /*0010*/  LDC R0, c[0x0][0x360] ;  /* 0x0000d800ff007b82 */ /* 0x000e220000000800 */
[----:B------:R-:W1:Y:S01]  /*0020*/  S2R R13, SR_TID.X ;  /* 0x00000000000d7919 */ /* 0x000e620000002100 */
[----:B------:R-:W2:Y:S06]  /*0030*/  LDCU.64 UR6, c[0x0][0x358] ;  /* 0x00006b00ff0677ac */ /* 0x000eac0008000a00 */
[----:B------:R-:W1:Y:S08]  /*0040*/  S2UR UR4, SR_CTAID.X ;  /* 0x00000000000479c3 */ /* 0x000e700000002500 */
[----:B------:R-:W3:Y:S01]  /*0050*/  LDC.64 R2, c[0x0][0x388] ;  /* 0x0000e200ff027b82 */ /* 0x000ee20000000a00 */
[C---:B0-----:R-:W-:Y:S01]  /*0060*/  ISETP.GE.U32.AND P0, PT, R0.reuse, 0x2, PT ;  /* 0x000000020000780c */ /* 0x041fe20003f06070 */
[----:B-1----:R-:W-:-:S04]  /*0070*/  IMAD R9, R0, UR4, R13 ;  /* 0x0000000400097c24 */ /* 0x002fc8000f8e020d */
[----:B---3--:R-:W-:-:S08]  /*0080*/  IMAD.WIDE R2, R9, 0x4, R2 ;  /* 0x0000000409027825 */ /* 0x008fd000078e0202 */
[----:B--2---:R-:W-:Y:S05]  /*0090*/  @!P0 BRA `(.L_x_2) ;  /* 0x0000000000408947 */ /* 0x004fea0003800000 */
[----:B------:R-:W0:Y:S01]  /*00a0*/  LDC.64 R6, c[0x0][0x388] ;  /* 0x0000e200ff067b82 */ /* 0x000e220000000a00 */
[----:B------:R-:W-:-:S05]  /*00b0*/  UMOV UR4, 0x1 ;  /* 0x0000000100047882 */ /* 0x000fca0000000000 */
.L_x_5:
[----:B------:R-:W-:Y:S01]  /*00c0*/  ISETP.GE.U32.AND P0, PT, R13, UR4, PT ;  /* 0x000000040d007c0c */ /* 0x000fe2000bf06070 */
[----:B------:R-:W-:-:S12]  /*00d0*/  BSSY.RECONVERGENT B0, `(.L_x_3) ;  /* 0x0000008000007945 */ /* 0x000fd80003800200 */
[----:B-1----:R-:W-:Y:S05]  /*00e0*/  @!P0 BRA `(.L_x_4) ;  /* 0x0000000000188947 */ /* 0x002fea0003800000 */
[----:B------:R-:W-:Y:S01]  /*00f0*/  IADD3 R5, PT, PT, R9, -UR4, RZ ;  /* 0x8000000409057c10 */ /* 0x000fe2000fffe0ff */
[----:B------:R-:W2:Y:S04]  /*0100*/  LDG.E R11, desc[UR6][R2.64] ;  /* 0x00000006020b7981 */ /* 0x000ea8000c1e1900 */
[----:B0-----:R-:W-:-:S06]  /*0110*/  IMAD.WIDE R4, R5, 0x4, R6 ;  /* 0x0000000405047825 */ /* 0x001fcc00078e0206 */
[----:B------:R-:W2:Y:S02]  /*0120*/  LDG.E R4, desc[UR6][R4.64] ;  /* 0x0000000604047981 */ /* 0x000ea4000c1e1900 */
[----:B--2---:R-:W-:-:S05]  /*0130*/  IADD3 R11, PT, PT, R4, R11, RZ ;  /* 0x0000000b040b7210 */ /* 0x004fca0007ffe0ff */
[----:B------:R1:W-:Y:S02]  /*0140*/  STG.E desc[UR6][R2.64], R11 ;  /* 0x0000000b02007986 */ /* 0x0003e4000c101906 */
.L_x_4:
[----:B------:R-:W-:Y:S05]  /*0150*/  BSYNC.RECONVERGENT B0 ;  /* 0x0000000000007941 */ /* 0x000fea0003800200 */
.L_x_3:
[----:B------:R-:W-:Y:S01]  /*0160*/  USHF.L.U32 UR4, UR4, 0x1, URZ ;  /* 0x0000000104047899 */ /* 0x000fe200080006ff */
[----:B------:R-:W-:Y:S05]  /*0170*/  BAR.SYNC.DEFER_BLOCKING 0x0 ;  /* 0x0000000000007b1d */ /* 0x000fea0000010000 */
[----:B------:R-:W-:-:S13]  /*0180*/  ISETP.LE.U32.AND P0, PT, R0, UR4, PT ;  /* 0x0000000400007c0c */ /* 0x000fda000bf03070 */
[----:B------:R-:W-:Y:S05]  /*0190*/  @!P0 BRA `(.L_x_5) ;  /* 0xfffffffc00c88947 */ /* 0x000fea000383ffff */
.L_x_2:
[----:B-1----:R-:W2:Y:S01]  /*01a0*/  LDG.E R3, desc[UR6][R2.64] ;  /* 0x0000000602037981 */ /* 0x002ea2000c1e1900 */
[----:B------:R-:W1:Y:S02]  /*01b0*/  LDC.64 R4, c[0x0][0x380] ;  /* 0x0000e000ff047b82 */ /* 0x000e640000000a00 */
[----:B-1----:R-:W-:-:S05]  /*01c0*/  IMAD.WIDE R4, R9, 0x4, R4 ;  /* 0x0000000409047825 */ /* 0x002fca00078e0204 */
[----:B--2---:R-:W-:Y:S01]  /*01d0*/  STG.E desc[UR6][R4.64], R3 ;  /* 0x0000000304007986 */ /* 0x004fe2000c101906 */
[----:B------:R-:W-:Y:S05]  /*01e0*/  EXIT ;  /* 0x000000000000794d */ /* 0x000fea0003800000 */
.L_x_6:
        /* <DEDUP_REMOVED lines=9> */
.L_x_10:


//--------------------- .text._Z4oddsPiS_i        --------------------------
	.section	.text._Z4oddsPiS_i,"ax",@progbits
	.align	128
        .global         _Z4oddsPiS_i
        .type           _Z4oddsPiS_i,@function
        .size           _Z4oddsPiS_i,(.L_x_11 - _Z4oddsPiS_i)
        .other          _Z4oddsPiS_i,@"STO_CUDA_ENTRY STV_DEFAULT"
_Z4oddsPiS_i:
.text._Z4oddsPiS_i:
        /* <DEDUP_REMOVED lines=9> */
[----:B------:R-:W1:Y:S07]  /*0090*/  LDCU.64 UR4, c[0x0][0x358] ;  /* 0x00006b00ff0477ac */ /* 0x000e6e0008000a00 */
[----:B------:R-:W2:Y:S01]  /*00a0*/  LDC.64 R4, c[0x0][0x380] ;  /* 0x0000e000ff047b82 */ /* 0x000ea20000000a00 */
[----:B0-----:R-:W-:-:S06]  /*00b0*/  IMAD.WIDE R2, R7, 0x4, R2 ;  /* 0x0000000407027825 */ /* 0x001fcc00078e0202 */
[----:B-1----:R-:W3:Y:S01]  /*00c0*/  LDG.E R2, desc[UR4][R2.64] ;  /* 0x0000000402027981 */ /* 0x002ee2000c1e1900 */
[----:B--2---:R-:W-:Y:S01]  /*00d0*/  IMAD.WIDE R4, R7, 0x4, R4 ;  /* 0x0000000407047825 */ /* 0x004fe200078e0204 */
[----:B---3--:R-:W-:-:S04]  /*00e0*/  LEA.HI R0, R2, R2, RZ, 0x1 ;  /* 0x0000000202007211 */ /* 0x008fc800078f08ff */
[----:B------:R-:W-:-:S04]  /*00f0*/  LOP3.LUT R9, R0, 0xfffffffe, RZ, 0xc0, !PT ;  /* 0xfffffffe00097812 */ /* 0x000fc800078ec0ff */
[----:B------:R-:W-:-:S05]  /*0100*/  IADD3 R9, PT, PT, R2, -R9, RZ ;  /* 0x8000000902097210 */ /* 0x000fca0007ffe0ff */
[----:B------:R-:W-:Y:S01]  /*0110*/  STG.E desc[UR4][R4.64], R9 ;  /* 0x0000000904007986 */ /* 0x000fe2000c101904 */
[----:B------:R-:W-:Y:S05]  /*0120*/  EXIT ;  /* 0x000000000000794d */ /* 0x000fea0003800000 */
.L_x_7:
        /* <DEDUP_REMOVED lines=13> */
.L_x_11:


//--------------------- .nv.shared.reserved.0     --------------------------
	.section	.nv.shared.reserved.0,"aw",@nobits
	.weak		__nv_reservedSMEM_offset_0_alias
	.size		__nv_reservedSMEM_offset_0_alias, 0, 64
	.other		__nv_reservedSMEM_offset_0_alias,@"STO_CUDA_RESERVED_SHARED STV_DEFAULT"
__nv_reservedSMEM_offset_0_alias:
	.zero		0
	.zero		64


//--------------------- .nv.constant0._Z4copyPiS_S_i --------------------------
	.section	.nv.constant0._Z4copyPiS_S_i,"a",@progbits
	.sectionflags	@""
	.align	4
.nv.constant0._Z4copyPiS_S_i:
	.zero		924


//--------------------- .nv.constant0._Z3mapPii   --------------------------
	.section	.nv.constant0._Z3mapPii,"a",@progbits
	.sectionflags	@""
	.align	4
.nv.constant0._Z3mapPii:
	.zero		908


//--------------------- .nv.constant0._Z7prescanPiS_i --------------------------
	.section	.nv.constant0._Z7prescanPiS_i,"a",@progbits
	.sectionflags	@""
	.align	4
.nv.constant0._Z7prescanPiS_i:
	.zero		916


//--------------------- .nv.constant0._Z4oddsPiS_i --------------------------
	.section	.nv.constant0._Z4oddsPiS_i,"a",@progbits
	.sectionflags	@""
	.align	4
.nv.constant0._Z4oddsPiS_i:
	.zero		916


//--------------------- SYMBOLS --------------------------

	.type		.nv.reservedSmem.offset0,@object
	.size		.nv.reservedSmem.offset0,0x4
